	.headerflags	@"EF_CUDA_TEXMODE_UNIFIED EF_CUDA_64BIT_ADDRESS EF_CUDA_ACCELERATORS EF_CUDA_SM90 EF_CUDA_VIRTUAL_SM(EF_CUDA_SM90)"
	.elftype	@"ET_EXEC"


//--------------------- .nv.info                  --------------------------
	.section	.nv.info,"",@"SHT_CUDA_INFO"
	.align	4


	//----- nvinfo : EIATTR_REGCOUNT
	.align		4
        /*0000*/ 	.byte	0x04, 0x2f
        /*0002*/ 	.short	(.L_1 - .L_0)
	.align		4
.L_0:
        /*0004*/ 	.word	index@(triton_poi_fused_convolution_113)
        /*0008*/ 	.word	0x0000000c


	//----- nvinfo : EIATTR_MIN_STACK_SIZE
	.align		4
.L_1:
        /*000c*/ 	.byte	0x04, 0x12
        /*000e*/ 	.short	(.L_3 - .L_2)
	.align		4
.L_2:
        /*0010*/ 	.word	index@(triton_poi_fused_convolution_113)
        /*0014*/ 	.word	0x00000000


	//----- nvinfo : EIATTR_FRAME_SIZE
	.align		4
.L_3:
        /*0018*/ 	.byte	0x04, 0x11
        /*001a*/ 	.short	(.L_5 - .L_4)
	.align		4
.L_4:
        /*001c*/ 	.word	index@(triton_poi_fused_convolution_113)
        /*0020*/ 	.word	0x00000000


	//----- nvinfo : EIATTR_MIN_STACK_SIZE
	.align		4
.L_5:
        /*0024*/ 	.byte	0x04, 0x12
        /*0026*/ 	.short	(.L_7 - .L_6)
	.align		4
.L_6:
        /*0028*/ 	.word	index@(triton_poi_fused_convolution_113)
        /*002c*/ 	.word	0x00000000
.L_7:


//--------------------- .nv.info.triton_poi_fused_convolution_113 --------------------------
	.section	.nv.info.triton_poi_fused_convolution_113,"",@"SHT_CUDA_INFO"
	.sectionflags	@""
	.align	4


	//----- nvinfo : EIATTR_CUDA_API_VERSION
	.align		4
        /*0000*/ 	.byte	0x04, 0x37
        /*0002*/ 	.short	(.L_9 - .L_8)
.L_8:
        /*0004*/ 	.word	0x0000007c


	//----- nvinfo : EIATTR_KPARAM_INFO
	.align		4
.L_9:
        /*0008*/ 	.byte	0x04, 0x17
        /*000a*/ 	.short	(.L_11 - .L_10)
.L_10:
        /*000c*/ 	.word	0x00000000
        /*0010*/ 	.short	0x0002
        /*0012*/ 	.short	0x0010
        /*0014*/ 	.byte	0x00, 0xf0, 0x11, 0x00


	//----- nvinfo : EIATTR_KPARAM_INFO
	.align		4
.L_11:
        /*0018*/ 	.byte	0x04, 0x17
        /*001a*/ 	.short	(.L_13 - .L_12)
.L_12:
        /*001c*/ 	.word	0x00000000
        /*0020*/ 	.short	0x0001
        /*0022*/ 	.short	0x0008
        /*0024*/ 	.byte	0x00, 0xf4, 0x21, 0x00


	//----- nvinfo : EIATTR_KPARAM_INFO
	.align		4
.L_13:
        /*0028*/ 	.byte	0x04, 0x17
        /*002a*/ 	.short	(.L_15 - .L_14)
.L_14:
        /*002c*/ 	.word	0x00000000
        /*0030*/ 	.short	0x0000
        /*0032*/ 	.short	0x0000
        /*0034*/ 	.byte	0x00, 0xf4, 0x21, 0x00


	//----- nvinfo : EIATTR_SPARSE_MMA_MASK
	.align		4
.L_15:
        /*0038*/ 	.byte	0x03, 0x50
        /*003a*/ 	.short	0x0000


	//----- nvinfo : EIATTR_MAXREG_COUNT
	.align		4
        /*003c*/ 	.byte	0x03, 0x1b
        /*003e*/ 	.short	0x00ff


	//----- nvinfo : EIATTR_EXIT_INSTR_OFFSETS
	.align		4
        /*0040*/ 	.byte	0x04, 0x1c
        /*0042*/ 	.short	(.L_17 - .L_16)


	//   ....[0]....
.L_16:
        /*0044*/ 	.word	0x00000140


	//   ....[1]....
        /*0048*/ 	.word	0x00000160


	//----- nvinfo : EIATTR_REQNTID
	.align		4
.L_17:
        /*004c*/ 	.byte	0x04, 0x10
        /*004e*/ 	.short	(.L_19 - .L_18)
.L_18:
        /*0050*/ 	.word	0x00000080
        /*0054*/ 	.word	0x00000001
        /*0058*/ 	.word	0x00000001


	//----- nvinfo : EIATTR_CBANK_PARAM_SIZE
	.align		4
.L_19:
        /*005c*/ 	.byte	0x03, 0x19
        /*005e*/ 	.short	0x0014


	//----- nvinfo : EIATTR_PARAM_CBANK
	.align		4
        /*0060*/ 	.byte	0x04, 0x0a
        /*0062*/ 	.short	(.L_21 - .L_20)
	.align		4
.L_20:
        /*0064*/ 	.word	index@(.nv.constant0.triton_poi_fused_convolution_113)
        /*0068*/ 	.short	0x0210
        /*006a*/ 	.short	0x0014


	//----- nvinfo : EIATTR_SW_WAR
	.align		4
.L_21:
        /*006c*/ 	.byte	0x04, 0x36
        /*006e*/ 	.short	(.L_23 - .L_22)
.L_22:
        /*0070*/ 	.word	0x00000008
.L_23:


//--------------------- .nv.callgraph             --------------------------
	.section	.nv.callgraph,"",@"SHT_CUDA_CALLGRAPH"
	.align	4
	.sectionentsize	8
	.align		4
        /*0000*/ 	.word	0x00000000
	.align		4
        /*0004*/ 	.word	0xffffffff
	.align		4
        /*0008*/ 	.word	0x00000000
	.align		4
        /*000c*/ 	.word	0xfffffffe
	.align		4
        /*0010*/ 	.word	0x00000000
	.align		4
        /*0014*/ 	.word	0xfffffffd
	.align		4
        /*0018*/ 	.word	0x00000000
	.align		4
        /*001c*/ 	.word	0xfffffffc


//--------------------- .text.triton_poi_fused_convolution_113 --------------------------
	.section	.text.triton_poi_fused_convolution_113,"ax",@progbits
	.align	128
        .global         triton_poi_fused_convolution_113
        .type           triton_poi_fused_convolution_113,@function
        .size           triton_poi_fused_convolution_113,(.L_x_1 - triton_poi_fused_convolution_113)
        .other          triton_poi_fused_convolution_113,@"STO_CUDA_ENTRY STV_DEFAULT"
triton_poi_fused_convolution_113:
.text.triton_poi_fused_convolution_113:
[----:B------:R-:W0:Y:S02]  /*0000*/  LDC R1, c[0x0][0x28] ;  /* 0x00000a00ff017b82 */ /* 0x000e240000000800 */
[----:B------:R-:W1:Y:S01]  /*0010*/  S2R R0, SR_TID.X ;  /* 0x0000000000007919 */ /* 0x000e620000002100 */
[----:B------:R-:W2:Y:S01]  /*0020*/  LDC.64 R2, c[0x0][0x210] ;  /* 0x00008400ff027b82 */ /* 0x000ea20000000a00 */
[----:B------:R-:W-:Y:S01]  /*0030*/  ULDC.64 UR4, c[0x0][0x208] ;  /* 0x0000820000047ab9 */ /* 0x000fe20000000a00 */
[----:B------:R-:W3:Y:S06]  /*0040*/  S2R R7, SR_CTAID.X ;  /* 0x0000000000077919 */ /* 0x000eec0000002500 */
[----:B------:R-:W4:Y:S01]  /*0050*/  LDC.64 R4, c[0x0][0x218] ;  /* 0x00008600ff047b82 */ /* 0x000f220000000a00 */
[----:B-1----:R-:W-:-:S04]  /*0060*/  LOP3.LUT R0, R0, 0x7f, RZ, 0xc0, !PT ;  /* 0x0000007f00007812 */ /* 0x002fc800078ec0ff */
[----:B---3--:R-:W-:-:S04]  /*0070*/  LEA R7, R7, R0, 0x7 ;  /* 0x0000000007077211 */ /* 0x008fc800078e38ff */
[C---:B------:R-:W-:Y:S01]  /*0080*/  ISETP.GE.AND P0, PT, R7.reuse, 0xfa0, PT ;  /* 0x00000fa00700780c */ /* 0x040fe20003f06270 */
[----:B------:R-:W-:-:S04]  /*0090*/  IMAD.HI R0, R7, 0x10624dd3, RZ ;  /* 0x10624dd307007827 */ /* 0x000fc800078e02ff */
[----:B--2---:R-:W-:Y:S01]  /*00a0*/  IMAD.WIDE R2, R7, 0x4, R2 ;  /* 0x0000000407027825 */ /* 0x004fe200078e0202 */
[----:B------:R-:W-:-:S04]  /*00b0*/  SHF.R.U32.HI R9, RZ, 0x1f, R0 ;  /* 0x0000001fff097819 */ /* 0x000fc80000011600 */
[----:B------:R-:W-:-:S05]  /*00c0*/  LEA.HI.SX32 R0, R0, R9, 0x1a ;  /* 0x0000000900007211 */ /* 0x000fca00078fd2ff */
[----:B------:R-:W-:Y:S01]  /*00d0*/  IMAD R9, R0, -0x3e8, R7 ;  /* 0xfffffc1800097824 */ /* 0x000fe200078e0207 */
[----:B------:R-:W-:Y:S01]  /*00e0*/  HFMA2.MMA R0, -RZ, RZ, 0, 0 ;  /* 0x00000000ff007435 */ /* 0x000fe200000001ff */
[----:B------:R-:W-:Y:S02]  /*00f0*/  MOV R7, RZ ;  /* 0x000000ff00077202 */ /* 0x000fe40000000f00 */
[----:B----4-:R-:W-:-:S05]  /*0100*/  IMAD.WIDE R4, R9, 0x4, R4 ;  /* 0x0000000409047825 */ /* 0x010fca00078e0204 */
[----:B------:R-:W2:Y:S04]  /*0110*/  @!P0 LDG.E.EL R7, desc[UR4][R4.64] ;  /* 0x0000000404078981 */ /* 0x000ea8000c2e1900 */
[----:B------:R-:W2:Y:S02]  /*0120*/  @!P0 LDG.E R0, desc[UR4][R2.64] ;  /* 0x0000000402008981 */ /* 0x000ea4000c1e1900 */
[----:B--2---:R-:W-:Y:S01]  /*0130*/  FADD R7, R7, R0 ;  /* 0x0000000007077221 */ /* 0x004fe20000000000 */
[----:B------:R-:W-:Y:S06]  /*0140*/  @P0 EXIT ;  /* 0x000000000000094d */ /* 0x000fec0003800000 */
[----:B------:R-:W-:Y:S01]  /*0150*/  STG.E desc[UR4][R2.64], R7 ;  /* 0x0000000702007986 */ /* 0x000fe2000c101904 */
[----:B------:R-:W-:Y:S05]  /*0160*/  EXIT ;  /* 0x000000000000794d */ /* 0x000fea0003800000 */
.L_x_0:
[----:B------:R-:W-:-:S00]  /*0170*/  BRA `(.L_x_0) ;  /* 0xfffffffc00fc7947 */ /* 0x000fc0000383ffff */
[----:B------:R-:W-:-:S00]  /*0180*/  NOP ;  /* 0x0000000000007918 */ /* 0x000fc00000000000 */
[----:B------:R-:W-:-:S00]  /*0190*/  NOP ;  /* 0x0000000000007918 */ /* 0x000fc00000000000 */
[----:B------:R-:W-:-:S00]  /*01a0*/  NOP ;  /* 0x0000000000007918 */ /* 0x000fc00000000000 */
[----:B------:R-:W-:-:S00]  /*01b0*/  NOP ;  /* 0x0000000000007918 */ /* 0x000fc00000000000 */
[----:B------:R-:W-:-:S00]  /*01c0*/  NOP ;  /* 0x0000000000007918 */ /* 0x000fc00000000000 */
[----:B------:R-:W-:-:S00]  /*01d0*/  NOP ;  /* 0x0000000000007918 */ /* 0x000fc00000000000 */
[----:B------:R-:W-:-:S00]  /*01e0*/  NOP ;  /* 0x0000000000007918 */ /* 0x000fc00000000000 */
[----:B------:R-:W-:-:S00]  /*01f0*/  NOP ;  /* 0x0000000000007918 */ /* 0x000fc00000000000 */
.L_x_1:


//--------------------- .nv.constant0.triton_poi_fused_convolution_113 --------------------------
	.section	.nv.constant0.triton_poi_fused_convolution_113,"a",@progbits
	.sectionflags	@""
	.align	4
.nv.constant0.triton_poi_fused_convolution_113:
	.zero		548
